	.headerflags	@"EF_CUDA_TEXMODE_UNIFIED EF_CUDA_64BIT_ADDRESS EF_CUDA_ACCELERATORS EF_CUDA_SM90 EF_CUDA_VIRTUAL_SM(EF_CUDA_SM90)"
	.elftype	@"ET_EXEC"


//--------------------- .nv.info                  --------------------------
	.section	.nv.info,"",@"SHT_CUDA_INFO"
	.align	4


	//----- nvinfo : EIATTR_REGCOUNT
	.align		4
        /*0000*/ 	.byte	0x04, 0x2f
        /*0002*/ 	.short	(.L_3 - .L_2)
	.align		4
.L_2:
        /*0004*/ 	.word	index@(triton_poi_fused__native_batch_norm_legit_no_training_convolution_relu_3)
        /*0008*/ 	.word	0x00000026


	//----- nvinfo : EIATTR_MIN_STACK_SIZE
	.align		4
.L_3:
        /*000c*/ 	.byte	0x04, 0x12
        /*000e*/ 	.short	(.L_5 - .L_4)
	.align		4
.L_4:
        /*0010*/ 	.word	index@(triton_poi_fused__native_batch_norm_legit_no_training_convolution_relu_3)
        /*0014*/ 	.word	0x00000000


	//----- nvinfo : EIATTR_FRAME_SIZE
	.align		4
.L_5:
        /*0018*/ 	.byte	0x04, 0x11
        /*001a*/ 	.short	(.L_7 - .L_6)
	.align		4
.L_6:
        /*001c*/ 	.word	index@(triton_poi_fused__native_batch_norm_legit_no_training_convolution_relu_3)
        /*0020*/ 	.word	0x00000000


	//----- nvinfo : EIATTR_MIN_STACK_SIZE
	.align		4
.L_7:
        /*0024*/ 	.byte	0x04, 0x12
        /*0026*/ 	.short	(.L_9 - .L_8)
	.align		4
.L_8:
        /*0028*/ 	.word	index@(triton_poi_fused__native_batch_norm_legit_no_training_convolution_relu_3)
        /*002c*/ 	.word	0x00000000
.L_9:


//--------------------- .nv.info.triton_poi_fused__native_batch_norm_legit_no_training_convolution_relu_3 --------------------------
	.section	.nv.info.triton_poi_fused__native_batch_norm_legit_no_training_convolution_relu_3,"",@"SHT_CUDA_INFO"
	.sectionflags	@""
	.align	4


	//----- nvinfo : EIATTR_CUDA_API_VERSION
	.align		4
        /*0000*/ 	.byte	0x04, 0x37
        /*0002*/ 	.short	(.L_11 - .L_10)
.L_10:
        /*0004*/ 	.word	0x0000007c


	//----- nvinfo : EIATTR_KPARAM_INFO
	.align		4
.L_11:
        /*0008*/ 	.byte	0x04, 0x17
        /*000a*/ 	.short	(.L_13 - .L_12)
.L_12:
        /*000c*/ 	.word	0x00000000
        /*0010*/ 	.short	0x0007
        /*0012*/ 	.short	0x0038
        /*0014*/ 	.byte	0x00, 0xf0, 0x11, 0x00


	//----- nvinfo : EIATTR_KPARAM_INFO
	.align		4
.L_13:
        /*0018*/ 	.byte	0x04, 0x17
        /*001a*/ 	.short	(.L_15 - .L_14)
.L_14:
        /*001c*/ 	.word	0x00000000
        /*0020*/ 	.short	0x0006
        /*0022*/ 	.short	0x0030
        /*0024*/ 	.byte	0x00, 0xf4, 0x21, 0x00


	//----- nvinfo : EIATTR_KPARAM_INFO
	.align		4
.L_15:
        /*0028*/ 	.byte	0x04, 0x17
        /*002a*/ 	.short	(.L_17 - .L_16)
.L_16:
        /*002c*/ 	.word	0x00000000
        /*0030*/ 	.short	0x0005
        /*0032*/ 	.short	0x0028
        /*0034*/ 	.byte	0x00, 0xf4, 0x21, 0x00


	//----- nvinfo : EIATTR_KPARAM_INFO
	.align		4
.L_17:
        /*0038*/ 	.byte	0x04, 0x17
        /*003a*/ 	.short	(.L_19 - .L_18)
.L_18:
        /*003c*/ 	.word	0x00000000
        /*0040*/ 	.short	0x0004
        /*0042*/ 	.short	0x0020
        /*0044*/ 	.byte	0x00, 0xf4, 0x21, 0x00


	//----- nvinfo : EIATTR_KPARAM_INFO
	.align		4
.L_19:
        /*0048*/ 	.byte	0x04, 0x17
        /*004a*/ 	.short	(.L_21 - .L_20)
.L_20:
        /*004c*/ 	.word	0x00000000
        /*0050*/ 	.short	0x0003
        /*0052*/ 	.short	0x0018
        /*0054*/ 	.byte	0x00, 0xf4, 0x21, 0x00


	//----- nvinfo : EIATTR_KPARAM_INFO
	.align		4
.L_21:
        /*0058*/ 	.byte	0x04, 0x17
        /*005a*/ 	.short	(.L_23 - .L_22)
.L_22:
        /*005c*/ 	.word	0x00000000
        /*0060*/ 	.short	0x0002
        /*0062*/ 	.short	0x0010
        /*0064*/ 	.byte	0x00, 0xf4, 0x21, 0x00


	//----- nvinfo : EIATTR_KPARAM_INFO
	.align		4
.L_23:
        /*0068*/ 	.byte	0x04, 0x17
        /*006a*/ 	.short	(.L_25 - .L_24)
.L_24:
        /*006c*/ 	.word	0x00000000
        /*0070*/ 	.short	0x0001
        /*0072*/ 	.short	0x0008
        /*0074*/ 	.byte	0x00, 0xf4, 0x21, 0x00


	//----- nvinfo : EIATTR_KPARAM_INFO
	.align		4
.L_25:
        /*0078*/ 	.byte	0x04, 0x17
        /*007a*/ 	.short	(.L_27 - .L_26)
.L_26:
        /*007c*/ 	.word	0x00000000
        /*0080*/ 	.short	0x0000
        /*0082*/ 	.short	0x0000
        /*0084*/ 	.byte	0x00, 0xf4, 0x21, 0x00


	//----- nvinfo : EIATTR_SPARSE_MMA_MASK
	.align		4
.L_27:
        /*0088*/ 	.byte	0x03, 0x50
        /*008a*/ 	.short	0x0000


	//----- nvinfo : EIATTR_MAXREG_COUNT
	.align		4
        /*008c*/ 	.byte	0x03, 0x1b
        /*008e*/ 	.short	0x00ff


	//----- nvinfo : EIATTR_EXIT_INSTR_OFFSETS
	.align		4
        /*0090*/ 	.byte	0x04, 0x1c
        /*0092*/ 	.short	(.L_29 - .L_28)


	//   ....[0]....
.L_28:
        /*0094*/ 	.word	0x000007b0


	//----- nvinfo : EIATTR_REQNTID
	.align		4
.L_29:
        /*0098*/ 	.byte	0x04, 0x10
        /*009a*/ 	.short	(.L_31 - .L_30)
.L_30:
        /*009c*/ 	.word	0x00000080
        /*00a0*/ 	.word	0x00000001
        /*00a4*/ 	.word	0x00000001


	//----- nvinfo : EIATTR_CBANK_PARAM_SIZE
	.align		4
.L_31:
        /*00a8*/ 	.byte	0x03, 0x19
        /*00aa*/ 	.short	0x003c


	//----- nvinfo : EIATTR_PARAM_CBANK
	.align		4
        /*00ac*/ 	.byte	0x04, 0x0a
        /*00ae*/ 	.short	(.L_33 - .L_32)
	.align		4
.L_32:
        /*00b0*/ 	.word	index@(.nv.constant0.triton_poi_fused__native_batch_norm_legit_no_training_convolution_relu_3)
        /*00b4*/ 	.short	0x0210
        /*00b6*/ 	.short	0x003c


	//----- nvinfo : EIATTR_SW_WAR
	.align		4
.L_33:
        /*00b8*/ 	.byte	0x04, 0x36
        /*00ba*/ 	.short	(.L_35 - .L_34)
.L_34:
        /*00bc*/ 	.word	0x00000008
.L_35:


//--------------------- .nv.callgraph             --------------------------
	.section	.nv.callgraph,"",@"SHT_CUDA_CALLGRAPH"
	.align	4
	.sectionentsize	8
	.align		4
        /*0000*/ 	.word	0x00000000
	.align		4
        /*0004*/ 	.word	0xffffffff
	.align		4
        /*0008*/ 	.word	0x00000000
	.align		4
        /*000c*/ 	.word	0xfffffffe
	.align		4
        /*0010*/ 	.word	0x00000000
	.align		4
        /*0014*/ 	.word	0xfffffffd
	.align		4
        /*0018*/ 	.word	0x00000000
	.align		4
        /*001c*/ 	.word	0xfffffffc


//--------------------- .nv.constant4             --------------------------
	.section	.nv.constant4,"a",@progbits
	.align	8
	.align		8
.nv.constant4:
        /*0000*/ 	.dword	_$_str
	.align		8
        /*0008*/ 	.dword	_$_str_$_2


//--------------------- .text.triton_poi_fused__native_batch_norm_legit_no_training_convolution_relu_3 --------------------------
	.section	.text.triton_poi_fused__native_batch_norm_legit_no_training_convolution_relu_3,"ax",@progbits
	.align	128
        .global         triton_poi_fused__native_batch_norm_legit_no_training_convolution_relu_3
        .type           triton_poi_fused__native_batch_norm_legit_no_training_convolution_relu_3,@function
        .size           triton_poi_fused__native_batch_norm_legit_no_training_convolution_relu_3,(.L_x_1 - triton_poi_fused__native_batch_norm_legit_no_training_convolution_relu_3)
        .other          triton_poi_fused__native_batch_norm_legit_no_training_convolution_relu_3,@"STO_CUDA_ENTRY STV_DEFAULT"
triton_poi_fused__native_batch_norm_legit_no_training_convolution_relu_3:
.text.triton_poi_fused__native_batch_norm_legit_no_training_convolution_relu_3:
[----:B------:R-:W-:Y:S01]  /*0000*/  LDC R1, c[0x0][0x28] ;  /* 0x00000a00ff017b82 */ /* 0x000fe20000000800 */
[----:B------:R-:W1:Y:S01]  /*0010*/  S2R R0, SR_TID.X ;  /* 0x0000000000007919 */ /* 0x000e620000002100 */
[----:B------:R-:W-:-:S06]  /*0020*/  ULDC.64 UR4, c[0x0][0x208] ;  /* 0x0000820000047ab9 */ /* 0x000fcc0000000a00 */
[----:B------:R-:W2:Y:S01]  /*0030*/  LDC.64 R6, c[0x0][0x218] ;  /* 0x00008600ff067b82 */ /* 0x000ea20000000a00 */
[----:B------:R-:W3:Y:S07]  /*0040*/  S2R R5, SR_CTAID.X ;  /* 0x0000000000057919 */ /* 0x000eee0000002500 */
[----:B------:R-:W4:Y:S01]  /*0050*/  LDC.64 R20, c[0x0][0x210] ;  /* 0x00008400ff147b82 */ /* 0x000f220000000a00 */
[----:B-1----:R-:W-:Y:S02]  /*0060*/  SHF.L.U32 R0, R0, 0x2, RZ ;  /* 0x0000000200007819 */ /* 0x002fe400000006ff */
[----:B---3--:R-:W-:-:S02]  /*0070*/  SHF.R.S32.HI R3, RZ, 0x15, R5 ;  /* 0x00000015ff037819 */ /* 0x008fc40000011405 */
[----:B------:R-:W-:Y:S02]  /*0080*/  LOP3.LUT R0, R0, 0x1fc, RZ, 0xc0, !PT ;  /* 0x000001fc00007812 */ /* 0x000fe400078ec0ff */
[----:B------:R-:W-:Y:S02]  /*0090*/  SGXT R3, R3, 0x1 ;  /* 0x000000010303781a */ /* 0x000fe40000000200 */
[----:B------:R-:W-:Y:S02]  /*00a0*/  LEA R22, R5, R0, 0xa ;  /* 0x0000000005167211 */ /* 0x000fe400078e50ff */
[----:B------:R-:W1:Y:S02]  /*00b0*/  LDC.64 R4, c[0x0][0x228] ;  /* 0x00008a00ff047b82 */ /* 0x000e640000000a00 */
[----:B------:R-:W-:-:S04]  /*00c0*/  LEA.HI R3, R3, R22, RZ, 0x9 ;  /* 0x0000001603037211 */ /* 0x000fc800078f48ff */
[----:B------:R-:W-:Y:S02]  /*00d0*/  SHF.R.S32.HI R27, RZ, 0x9, R3 ;  /* 0x00000009ff1b7819 */ /* 0x000fe40000011403 */
[----:B------:R-:W-:Y:S02]  /*00e0*/  IADD3 R3, R3, 0x200, RZ ;  /* 0x0000020003037810 */ /* 0x000fe40007ffe0ff */
[----:B------:R-:W-:Y:S02]  /*00f0*/  LEA.HI R0, R27, R27, RZ, 0x8 ;  /* 0x0000001b1b007211 */ /* 0x000fe400078f40ff */
[----:B------:R-:W-:Y:S02]  /*0100*/  SHF.R.S32.HI R3, RZ, 0x9, R3 ;  /* 0x00000009ff037819 */ /* 0x000fe40000011403 */
[----:B------:R-:W-:Y:S02]  /*0110*/  LOP3.LUT R0, R0, 0xffffff00, RZ, 0xc0, !PT ;  /* 0xffffff0000007812 */ /* 0x000fe400078ec0ff */
[----:B------:R-:W-:-:S02]  /*0120*/  LEA.HI R2, R3, R3, RZ, 0x8 ;  /* 0x0000000303027211 */ /* 0x000fc400078f40ff */
[----:B------:R-:W-:Y:S02]  /*0130*/  IADD3 R27, R27, -R0, RZ ;  /* 0x800000001b1b7210 */ /* 0x000fe40007ffe0ff */
[----:B------:R-:W-:-:S04]  /*0140*/  LOP3.LUT R2, R2, 0xffffff00, RZ, 0xc0, !PT ;  /* 0xffffff0002027812 */ /* 0x000fc800078ec0ff */
[----:B------:R-:W-:Y:S01]  /*0150*/  IADD3 R3, R3, -R2, RZ ;  /* 0x8000000203037210 */ /* 0x000fe20007ffe0ff */
[----:B-1----:R-:W-:-:S04]  /*0160*/  IMAD.WIDE R16, R27, 0x4, R4 ;  /* 0x000000041b107825 */ /* 0x002fc800078e0204 */
[----:B------:R-:W-:Y:S02]  /*0170*/  IMAD.WIDE R12, R3, 0x4, R4 ;  /* 0x00000004030c7825 */ /* 0x000fe400078e0204 */
[----:B------:R-:W3:Y:S01]  /*0180*/  LDG.E.EL R16, desc[UR4][R16.64] ;  /* 0x0000000410107981 */ /* 0x000ee2000c2e1900 */
[----:B------:R-:W1:Y:S03]  /*0190*/  LDC.64 R4, c[0x0][0x220] ;  /* 0x00008800ff047b82 */ /* 0x000e660000000a00 */
[----:B------:R-:W5:Y:S01]  /*01a0*/  LDG.E.EL R25, desc[UR4][R12.64] ;  /* 0x000000040c197981 */ /* 0x000f62000c2e1900 */
[----:B--2---:R-:W-:-:S04]  /*01b0*/  IMAD.WIDE R28, R27, 0x4, R6 ;  /* 0x000000041b1c7825 */ /* 0x004fc800078e0206 */
[----:B----4-:R-:W-:Y:S01]  /*01c0*/  IMAD.WIDE R20, R22, 0x4, R20 ;  /* 0x0000000416147825 */ /* 0x010fe200078e0214 */
[----:B------:R2:W4:Y:S03]  /*01d0*/  LDG.E.EL R23, desc[UR4][R28.64] ;  /* 0x000000041c177981 */ /* 0x000526000c2e1900 */
[----:B------:R-:W-:Y:S01]  /*01e0*/  IMAD.WIDE R32, R3, 0x4, R6 ;  /* 0x0000000403207825 */ /* 0x000fe200078e0206 */
[----:B------:R-:W4:Y:S01]  /*01f0*/  LDG.E.128 R8, desc[UR4][R20.64] ;  /* 0x0000000414087981 */ /* 0x000f22000c1e1d00 */
[----:B------:R-:W2:Y:S03]  /*0200*/  LDC.64 R6, c[0x0][0x230] ;  /* 0x00008c00ff067b82 */ /* 0x000ea60000000a00 */
[----:B------:R-:W4:Y:S04]  /*0210*/  LDG.E.EL R19, desc[UR4][R32.64] ;  /* 0x0000000420137981 */ /* 0x000f28000c2e1900 */
[----:B0-----:R-:W4:Y:S01]  /*0220*/  LDG.E.128 R12, desc[UR4][R20.64+0x800] ;  /* 0x00080004140c7981 */ /* 0x001f22000c1e1d00 */
[----:B-1----:R-:W-:-:S04]  /*0230*/  IMAD.WIDE R34, R27, 0x4, R4 ;  /* 0x000000041b227825 */ /* 0x002fc800078e0204 */
[----:B------:R-:W-:Y:S01]  /*0240*/  IMAD.WIDE R30, R3, 0x4, R4 ;  /* 0x00000004031e7825 */ /* 0x000fe200078e0204 */
[----:B------:R-:W4:Y:S01]  /*0250*/  LDG.E.EL R24, desc[UR4][R34.64] ;  /* 0x0000000422187981 */ /* 0x000f22000c2e1900 */
[----:B------:R-:W0:Y:S03]  /*0260*/  LDC.64 R4, c[0x0][0x238] ;  /* 0x00008e00ff047b82 */ /* 0x000e260000000a00 */
[----:B------:R-:W4:Y:S01]  /*0270*/  LDG.E.EL R18, desc[UR4][R30.64] ;  /* 0x000000041e127981 */ /* 0x000f22000c2e1900 */
[----:B--2---:R-:W-:-:S04]  /*0280*/  IMAD.WIDE R28, R27, 0x4, R6 ;  /* 0x000000041b1c7825 */ /* 0x004fc800078e0206 */
[----:B------:R-:W-:Y:S01]  /*0290*/  IMAD.WIDE R6, R3, 0x4, R6 ;  /* 0x0000000403067825 */ /* 0x000fe200078e0206 */
[----:B------:R-:W2:Y:S03]  /*02a0*/  LDG.E.EL R17, desc[UR4][R28.64] ;  /* 0x000000041c117981 */ /* 0x000ea6000c2e1900 */
[----:B0-----:R-:W-:-:S04]  /*02b0*/  IMAD.WIDE R26, R27, 0x4, R4 ;  /* 0x000000041b1a7825 */ /* 0x001fc800078e0204 */
[----:B------:R-:W-:Y:S01]  /*02c0*/  IMAD.WIDE R4, R3, 0x4, R4 ;  /* 0x0000000403047825 */ /* 0x000fe200078e0204 */
[----:B------:R-:W2:Y:S04]  /*02d0*/  LDG.E.EL R2, desc[UR4][R26.64] ;  /* 0x000000041a027981 */ /* 0x000ea8000c2e1900 */
[----:B------:R0:W2:Y:S04]  /*02e0*/  LDG.E.EL R3, desc[UR4][R6.64] ;  /* 0x0000000406037981 */ /* 0x0000a8000c2e1900 */
[----:B------:R1:W2:Y:S01]  /*02f0*/  LDG.E.EL R0, desc[UR4][R4.64] ;  /* 0x0000000404007981 */ /* 0x0002a2000c2e1900 */
[----:B0-----:R-:W-:Y:S01]  /*0300*/  HFMA2.MMA R7, -RZ, RZ, 1.625, 0 ;  /* 0x3e800000ff077435 */ /* 0x001fe200000001ff */
[----:B---3--:R-:W-:Y:S01]  /*0310*/  FADD R16, R16, 9.9999997473787516356e-06 ;  /* 0x3727c5ac10107421 */ /* 0x008fe20000000000 */
[----:B-----5:R-:W-:-:S03]  /*0320*/  FADD R25, R25, 9.9999997473787516356e-06 ;  /* 0x3727c5ac19197421 */ /* 0x020fc60000000000 */
[----:B------:R-:W0:Y:S08]  /*0330*/  MUFU.SQRT R30, R16 ;  /* 0x00000010001e7308 */ /* 0x000e300000002000 */
[----:B------:R-:W3:Y:S01]  /*0340*/  MUFU.SQRT R31, R25 ;  /* 0x00000019001f7308 */ /* 0x000ee20000002000 */
[C---:B0-----:R-:W-:Y:S02]  /*0350*/  FSETP.GT.AND P0, PT, R30.reuse, 8.50705917302346158658e+37, PT ;  /* 0x7e8000001e00780b */ /* 0x041fe40003f04000 */
[----:B------:R-:W-:-:S02]  /*0360*/  FSETP.GEU.AND P2, PT, R30, 1.175494350822287508e-38, PT ;  /* 0x008000001e00780b */ /* 0x000fc40003f4e000 */
[C---:B---3--:R-:W-:Y:S02]  /*0370*/  FSETP.GT.AND P1, PT, R31.reuse, 8.50705917302346158658e+37, PT ;  /* 0x7e8000001f00780b */ /* 0x048fe40003f24000 */
[----:B------:R-:W-:-:S07]  /*0380*/  FSETP.GEU.AND P3, PT, R31, 1.175494350822287508e-38, PT ;  /* 0x008000001f00780b */ /* 0x000fce0003f6e000 */
[----:B------:R-:W-:-:S04]  /*0390*/  @P0 FMUL R30, R30, 0.25 ;  /* 0x3e8000001e1e0820 */ /* 0x000fc80000400000 */
[----:B------:R-:W-:Y:S01]  /*03a0*/  @!P2 FMUL R30, R30, 16777216 ;  /* 0x4b8000001e1ea820 */ /* 0x000fe20000400000 */
[----:B------:R-:W-:-:S03]  /*03b0*/  @P1 FMUL R31, R31, 0.25 ;  /* 0x3e8000001f1f1820 */ /* 0x000fc60000400000 */
[----:B------:R-:W0:Y:S01]  /*03c0*/  MUFU.RCP R26, R30 ;  /* 0x0000001e001a7308 */ /* 0x000e220000001000 */
[----:B------:R-:W-:-:S07]  /*03d0*/  @!P3 FMUL R31, R31, 16777216 ;  /* 0x4b8000001f1fb820 */ /* 0x000fce0000400000 */
[----:B------:R3:W5:Y:S01]  /*03e0*/  MUFU.RCP R16, R31 ;  /* 0x0000001f00107308 */ /* 0x0007620000001000 */
[C---:B-1----:R-:W-:Y:S02]  /*03f0*/  FSEL R5, R7.reuse, 1, P0 ;  /* 0x3f80000007057808 */ /* 0x042fe40000000000 */
[----:B------:R-:W-:-:S03]  /*0400*/  FSEL R7, R7, 1, P1 ;  /* 0x3f80000007077808 */ /* 0x000fc60000800000 */
[----:B------:R-:W-:Y:S02]  /*0410*/  @!P2 FMUL R5, R5, 16777216 ;  /* 0x4b8000000505a820 */ /* 0x000fe40000400000 */
[----:B------:R-:W-:Y:S01]  /*0420*/  @!P3 FMUL R7, R7, 16777216 ;  /* 0x4b8000000707b820 */ /* 0x000fe20000400000 */
[--C-:B----4-:R-:W-:Y:S01]  /*0430*/  FADD R6, R10, R23.reuse ;  /* 0x000000170a067221 */ /* 0x110fe20000000000 */
[----:B0-----:R-:W-:Y:S01]  /*0440*/  FMUL R26, R26, R5 ;  /* 0x000000051a1a7220 */ /* 0x001fe20000400000 */
[C-C-:B------:R-:W-:Y:S01]  /*0450*/  FADD R5, R9.reuse, R23.reuse ;  /* 0x0000001709057221 */ /* 0x140fe20000000000 */
[----:B------:R-:W-:Y:S01]  /*0460*/  FSETP.GEU.AND P1, PT, R9, -R23, PT ;  /* 0x800000170900720b */ /* 0x000fe20003f2e000 */
[--C-:B------:R-:W-:Y:S01]  /*0470*/  FADD R4, R8, R23.reuse ;  /* 0x0000001708047221 */ /* 0x100fe20000000000 */
[----:B---3--:R-:W0:Y:S01]  /*0480*/  LDC.64 R30, c[0x0][0x240] ;  /* 0x00009000ff1e7b82 */ /* 0x008e220000000a00 */
[----:B-----5:R-:W-:Y:S01]  /*0490*/  FMUL R16, R16, R7 ;  /* 0x0000000710107220 */ /* 0x020fe20000400000 */
[----:B------:R-:W-:Y:S01]  /*04a0*/  FADD R7, R11, R23 ;  /* 0x000000170b077221 */ /* 0x000fe20000000000 */
[----:B------:R-:W-:-:S02]  /*04b0*/  FSETP.GEU.AND P2, PT, R10, -R23, PT ;  /* 0x800000170a00720b */ /* 0x000fc40003f4e000 */
[-C--:B------:R-:W-:Y:S02]  /*04c0*/  FSETP.GEU.AND P3, PT, R11, -R23.reuse, PT ;  /* 0x800000170b00720b */ /* 0x080fe40003f6e000 */
[----:B------:R-:W-:Y:S02]  /*04d0*/  FSETP.GEU.AND P0, PT, R8, -R23, PT ;  /* 0x800000170800720b */ /* 0x000fe40003f0e000 */
[----:B------:R-:W-:Y:S02]  /*04e0*/  FSEL R23, R5, RZ, P1 ;  /* 0x000000ff05177208 */ /* 0x000fe40000800000 */
[----:B------:R-:W-:Y:S02]  /*04f0*/  FSEL R11, R6, RZ, P2 ;  /* 0x000000ff060b7208 */ /* 0x000fe40001000000 */
[----:B------:R-:W-:Y:S01]  /*0500*/  FSEL R9, R7, RZ, P3 ;  /* 0x000000ff07097208 */ /* 0x000fe20001800000 */
[----:B------:R-:W-:Y:S01]  /*0510*/  FADD R23, -R24, R23 ;  /* 0x0000001718177221 */ /* 0x000fe20000000100 */
[----:B------:R-:W-:Y:S01]  /*0520*/  FSEL R25, R4, RZ, P0 ;  /* 0x000000ff04197208 */ /* 0x000fe20000000000 */
[----:B------:R-:W-:-:S02]  /*0530*/  FADD R11, -R24, R11 ;  /* 0x0000000b180b7221 */ /* 0x000fc40000000100 */
[C---:B------:R-:W-:Y:S01]  /*0540*/  FADD R9, -R24.reuse, R9 ;  /* 0x0000000918097221 */ /* 0x040fe20000000100 */
[-C--:B------:R-:W-:Y:S01]  /*0550*/  FMUL R27, R23, R26.reuse ;  /* 0x0000001a171b7220 */ /* 0x080fe20000400000 */
[----:B------:R-:W-:Y:S01]  /*0560*/  FADD R25, -R24, R25 ;  /* 0x0000001918197221 */ /* 0x000fe20000000100 */
[-C--:B------:R-:W-:Y:S01]  /*0570*/  FMUL R24, R11, R26.reuse ;  /* 0x0000001a0b187220 */ /* 0x080fe20000400000 */
[----:B------:R-:W-:Y:S01]  /*0580*/  FMUL R23, R9, R26 ;  /* 0x0000001a09177220 */ /* 0x000fe20000400000 */
[--C-:B------:R-:W-:Y:S01]  /*0590*/  FADD R8, R12, R19.reuse ;  /* 0x000000130c087221 */ /* 0x100fe20000000000 */
[--C-:B------:R-:W-:Y:S01]  /*05a0*/  FADD R10, R14, R19.reuse ;  /* 0x000000130e0a7221 */ /* 0x100fe20000000000 */
[--C-:B------:R-:W-:Y:S01]  /*05b0*/  FADD R9, R13, R19.reuse ;  /* 0x000000130d097221 */ /* 0x100fe20000000000 */
[----:B------:R-:W-:Y:S01]  /*05c0*/  FADD R11, R15, R19 ;  /* 0x000000130f0b7221 */ /* 0x000fe20000000000 */
[-C--:B------:R-:W-:Y:S02]  /*05d0*/  FSETP.GEU.AND P0, PT, R12, -R19.reuse, PT ;  /* 0x800000130c00720b */ /* 0x080fe40003f0e000 */
[----:B------:R-:W-:-:S02]  /*05e0*/  FSETP.GEU.AND P2, PT, R14, -R19, PT ;  /* 0x800000130e00720b */ /* 0x000fc40003f4e000 */
[-C--:B------:R-:W-:Y:S02]  /*05f0*/  FSETP.GEU.AND P1, PT, R13, -R19.reuse, PT ;  /* 0x800000130d00720b */ /* 0x080fe40003f2e000 */
[----:B------:R-:W-:Y:S02]  /*0600*/  FSETP.GEU.AND P3, PT, R15, -R19, PT ;  /* 0x800000130f00720b */ /* 0x000fe40003f6e000 */
[----:B------:R-:W-:Y:S02]  /*0610*/  FSEL R19, R8, RZ, P0 ;  /* 0x000000ff08137208 */ /* 0x000fe40000000000 */
[----:B------:R-:W-:Y:S02]  /*0620*/  FSEL R15, R10, RZ, P2 ;  /* 0x000000ff0a0f7208 */ /* 0x000fe40001000000 */
[----:B------:R-:W-:Y:S02]  /*0630*/  FSEL R13, R9, RZ, P1 ;  /* 0x000000ff090d7208 */ /* 0x000fe40000800000 */
[----:B------:R-:W-:Y:S01]  /*0640*/  FSEL R29, R11, RZ, P3 ;  /* 0x000000ff0b1d7208 */ /* 0x000fe20001800000 */
[C---:B------:R-:W-:Y:S01]  /*0650*/  FADD R19, -R18.reuse, R19 ;  /* 0x0000001312137221 */ /* 0x040fe20000000100 */
[C---:B------:R-:W-:Y:S01]  /*0660*/  FADD R15, -R18.reuse, R15 ;  /* 0x0000000f120f7221 */ /* 0x040fe20000000100 */
[----:B------:R-:W-:-:S02]  /*0670*/  FADD R13, -R18, R13 ;  /* 0x0000000d120d7221 */ /* 0x000fc40000000100 */
[----:B------:R-:W-:Y:S01]  /*0680*/  FADD R29, -R18, R29 ;  /* 0x0000001d121d7221 */ /* 0x000fe20000000100 */
[----:B------:R-:W-:Y:S01]  /*0690*/  FMUL R25, R25, R26 ;  /* 0x0000001a19197220 */ /* 0x000fe20000400000 */
[-C--:B------:R-:W-:Y:S01]  /*06a0*/  FMUL R19, R19, R16.reuse ;  /* 0x0000001013137220 */ /* 0x080fe20000400000 */
[-C--:B------:R-:W-:Y:S01]  /*06b0*/  FMUL R18, R15, R16.reuse ;  /* 0x000000100f127220 */ /* 0x080fe20000400000 */
[-C--:B------:R-:W-:Y:S01]  /*06c0*/  FMUL R26, R13, R16.reuse ;  /* 0x000000100d1a7220 */ /* 0x080fe20000400000 */
[----:B------:R-:W-:Y:S01]  /*06d0*/  FMUL R29, R29, R16 ;  /* 0x000000101d1d7220 */ /* 0x000fe20000400000 */
[C-C-:B--2---:R-:W-:Y:S01]  /*06e0*/  FFMA R14, R17.reuse, R24, R2.reuse ;  /* 0x00000018110e7223 */ /* 0x144fe20000000002 */
[C-C-:B------:R-:W-:Y:S01]  /*06f0*/  FFMA R13, R17.reuse, R27, R2.reuse ;  /* 0x0000001b110d7223 */ /* 0x140fe20000000002 */
[C-C-:B------:R-:W-:Y:S01]  /*0700*/  FFMA R12, R17.reuse, R25, R2.reuse ;  /* 0x00000019110c7223 */ /* 0x140fe20000000002 */
[----:B------:R-:W-:Y:S01]  /*0710*/  FFMA R15, R17, R23, R2 ;  /* 0x00000017110f7223 */ /* 0x000fe20000000002 */
[----:B------:R-:W-:Y:S01]  /*0720*/  FFMA R16, R3, R19, R0 ;  /* 0x0000001303107223 */ /* 0x000fe20000000000 */
[----:B0-----:R-:W-:-:S04]  /*0730*/  IMAD.WIDE R30, R22, 0x4, R30 ;  /* 0x00000004161e7825 */ /* 0x001fc800078e021e */
[C-C-:B------:R-:W-:Y:S01]  /*0740*/  FFMA R18, R3.reuse, R18, R0.reuse ;  /* 0x0000001203127223 */ /* 0x140fe20000000000 */
[C-C-:B------:R-:W-:Y:S01]  /*0750*/  FFMA R17, R3.reuse, R26, R0.reuse ;  /* 0x0000001a03117223 */ /* 0x140fe20000000000 */
[----:B------:R-:W-:Y:S01]  /*0760*/  FFMA R19, R3, R29, R0 ;  /* 0x0000001d03137223 */ /* 0x000fe20000000000 */
[----:B------:R-:W-:Y:S04]  /*0770*/  STG.E.128 desc[UR4][R20.64], R4 ;  /* 0x0000000414007986 */ /* 0x000fe8000c101d04 */
[----:B------:R-:W-:Y:S04]  /*0780*/  STG.E.128 desc[UR4][R20.64+0x800], R8 ;  /* 0x0008000814007986 */ /* 0x000fe8000c101d04 */
[----:B------:R-:W-:Y:S04]  /*0790*/  STG.E.128 desc[UR4][R30.64], R12 ;  /* 0x0000000c1e007986 */ /* 0x000fe8000c101d04 */
[----:B------:R-:W-:Y:S01]  /*07a0*/  STG.E.128 desc[UR4][R30.64+0x800], R16 ;  /* 0x000800101e007986 */ /* 0x000fe2000c101d04 */
[----:B------:R-:W-:Y:S05]  /*07b0*/  EXIT ;  /* 0x000000000000794d */ /* 0x000fea0003800000 */
.L_x_0:
[----:B------:R-:W-:-:S00]  /*07c0*/  BRA `(.L_x_0) ;  /* 0xfffffffc00fc7947 */ /* 0x000fc0000383ffff */
[----:B------:R-:W-:-:S00]  /*07d0*/  NOP ;  /* 0x0000000000007918 */ /* 0x000fc00000000000 */
        /* <DEDUP_REMOVED lines=10> */
.L_x_1:


//--------------------- .nv.global.init           --------------------------
	.section	.nv.global.init,"aw",@progbits
.nv.global.init:
	.type		_$_str,@object
	.size		_$_str,(_$_str_$_2 - _$_str)
_$_str:
        /*0000*/ 	.byte	0x5f, 0x5f, 0x43, 0x55, 0x44, 0x41, 0x5f, 0x46, 0x54, 0x5a, 0x00
	.type		_$_str_$_2,@object
	.size		_$_str_$_2,(.L_1 - _$_str_$_2)
_$_str_$_2:
        /*000b*/ 	.byte	0x5f, 0x5f, 0x43, 0x55, 0x44, 0x41, 0x5f, 0x50, 0x52, 0x45, 0x43, 0x5f, 0x53, 0x51, 0x52, 0x54
        /*001b*/ 	.byte	0x00
.L_1:


//--------------------- .nv.constant0.triton_poi_fused__native_batch_norm_legit_no_training_convolution_relu_3 --------------------------
	.section	.nv.constant0.triton_poi_fused__native_batch_norm_legit_no_training_convolution_relu_3,"a",@progbits
	.sectionflags	@""
	.align	4
.nv.constant0.triton_poi_fused__native_batch_norm_legit_no_training_convolution_relu_3:
	.zero		588
